//
// Generated by NVIDIA NVVM Compiler
//
// Compiler Build ID: CL-36424714
// Cuda compilation tools, release 13.0, V13.0.88
// Based on NVVM 20.0.0
//

.version 9.0
.target sm_100
.address_size 64

	// .globl	_Z5gpuMMPdS_S_y

.visible .entry _Z5gpuMMPdS_S_y(
	.param .u64 .ptr .align 1 _Z5gpuMMPdS_S_y_param_0,
	.param .u64 .ptr .align 1 _Z5gpuMMPdS_S_y_param_1,
	.param .u64 .ptr .align 1 _Z5gpuMMPdS_S_y_param_2,
	.param .u64 _Z5gpuMMPdS_S_y_param_3
)
{
	.reg .pred 	%p<10>;
	.reg .b32 	%r<9>;
	.reg .b64 	%rd<75>;
	.reg .b64 	%fd<68>;

	ld.param.u64 	%rd24, [_Z5gpuMMPdS_S_y_param_0];
	ld.param.u64 	%rd25, [_Z5gpuMMPdS_S_y_param_1];
	ld.param.u64 	%rd23, [_Z5gpuMMPdS_S_y_param_3];
	cvta.to.global.u64 	%rd1, %rd25;
	cvta.to.global.u64 	%rd2, %rd24;
	mov.u32 	%r1, %ctaid.y;
	mov.u32 	%r2, %ntid.y;
	mov.u32 	%r3, %tid.y;
	mad.lo.s32 	%r4, %r1, %r2, %r3;
	cvt.u64.u32 	%rd3, %r4;
	mov.u32 	%r5, %ctaid.x;
	mov.u32 	%r6, %ntid.x;
	mov.u32 	%r7, %tid.x;
	mad.lo.s32 	%r8, %r5, %r6, %r7;
	cvt.u64.u32 	%rd4, %r8;
	setp.eq.s64 	%p1, %rd23, 0;
	mov.f64 	%fd67, 0d0000000000000000;
	@%p1 bra 	$L__BB0_12;
	mul.lo.s64 	%rd5, %rd23, %rd3;
	and.b64  	%rd6, %rd23, 7;
	setp.lt.u64 	%p2, %rd23, 8;
	mov.f64 	%fd67, 0d0000000000000000;
	mov.b64 	%rd73, 0;
	@%p2 bra 	$L__BB0_4;
	and.b64  	%rd73, %rd23, -8;
	shl.b64 	%rd27, %rd4, 3;
	add.s64 	%rd70, %rd1, %rd27;
	shl.b64 	%rd28, %rd5, 3;
	add.s64 	%rd29, %rd28, %rd2;
	add.s64 	%rd69, %rd29, 32;
	mov.f64 	%fd67, 0d0000000000000000;
	mov.u64 	%rd71, %rd73;
$L__BB0_3:
	.pragma "nounroll";
	ld.global.f64 	%fd17, [%rd69+-32];
	ld.global.f64 	%fd18, [%rd70];
	fma.rn.f64 	%fd19, %fd17, %fd18, %fd67;
	ld.global.f64 	%fd20, [%rd69+-24];
	shl.b64 	%rd30, %rd23, 3;
	add.s64 	%rd31, %rd70, %rd30;
	ld.global.f64 	%fd21, [%rd31];
	fma.rn.f64 	%fd22, %fd20, %fd21, %fd19;
	ld.global.f64 	%fd23, [%rd69+-16];
	add.s64 	%rd32, %rd31, %rd30;
	ld.global.f64 	%fd24, [%rd32];
	fma.rn.f64 	%fd25, %fd23, %fd24, %fd22;
	ld.global.f64 	%fd26, [%rd69+-8];
	add.s64 	%rd33, %rd32, %rd30;
	ld.global.f64 	%fd27, [%rd33];
	fma.rn.f64 	%fd28, %fd26, %fd27, %fd25;
	ld.global.f64 	%fd29, [%rd69];
	add.s64 	%rd34, %rd33, %rd30;
	ld.global.f64 	%fd30, [%rd34];
	fma.rn.f64 	%fd31, %fd29, %fd30, %fd28;
	ld.global.f64 	%fd32, [%rd69+8];
	add.s64 	%rd35, %rd34, %rd30;
	ld.global.f64 	%fd33, [%rd35];
	fma.rn.f64 	%fd34, %fd32, %fd33, %fd31;
	ld.global.f64 	%fd35, [%rd69+16];
	add.s64 	%rd36, %rd35, %rd30;
	ld.global.f64 	%fd36, [%rd36];
	fma.rn.f64 	%fd37, %fd35, %fd36, %fd34;
	ld.global.f64 	%fd38, [%rd69+24];
	add.s64 	%rd37, %rd36, %rd30;
	ld.global.f64 	%fd39, [%rd37];
	fma.rn.f64 	%fd67, %fd38, %fd39, %fd37;
	add.s64 	%rd71, %rd71, -8;
	shl.b64 	%rd38, %rd23, 6;
	add.s64 	%rd70, %rd70, %rd38;
	add.s64 	%rd69, %rd69, 64;
	setp.ne.s64 	%p3, %rd71, 0;
	@%p3 bra 	$L__BB0_3;
$L__BB0_4:
	setp.eq.s64 	%p4, %rd6, 0;
	@%p4 bra 	$L__BB0_12;
	and.b64  	%rd17, %rd23, 3;
	setp.lt.u64 	%p5, %rd6, 4;
	@%p5 bra 	$L__BB0_7;
	add.s64 	%rd39, %rd73, %rd5;
	shl.b64 	%rd40, %rd39, 3;
	add.s64 	%rd41, %rd2, %rd40;
	ld.global.f64 	%fd41, [%rd41];
	mad.lo.s64 	%rd42, %rd73, %rd23, %rd4;
	shl.b64 	%rd43, %rd42, 3;
	add.s64 	%rd44, %rd1, %rd43;
	ld.global.f64 	%fd42, [%rd44];
	fma.rn.f64 	%fd43, %fd41, %fd42, %fd67;
	ld.global.f64 	%fd44, [%rd41+8];
	shl.b64 	%rd45, %rd23, 3;
	add.s64 	%rd46, %rd44, %rd45;
	ld.global.f64 	%fd45, [%rd46];
	fma.rn.f64 	%fd46, %fd44, %fd45, %fd43;
	ld.global.f64 	%fd47, [%rd41+16];
	add.s64 	%rd47, %rd46, %rd45;
	ld.global.f64 	%fd48, [%rd47];
	fma.rn.f64 	%fd49, %fd47, %fd48, %fd46;
	ld.global.f64 	%fd50, [%rd41+24];
	add.s64 	%rd48, %rd47, %rd45;
	ld.global.f64 	%fd51, [%rd48];
	fma.rn.f64 	%fd67, %fd50, %fd51, %fd49;
	add.s64 	%rd73, %rd73, 4;
$L__BB0_7:
	setp.eq.s64 	%p6, %rd17, 0;
	@%p6 bra 	$L__BB0_12;
	setp.eq.s64 	%p7, %rd17, 1;
	@%p7 bra 	$L__BB0_10;
	add.s64 	%rd49, %rd73, %rd5;
	shl.b64 	%rd50, %rd49, 3;
	add.s64 	%rd51, %rd2, %rd50;
	ld.global.f64 	%fd53, [%rd51];
	mad.lo.s64 	%rd52, %rd73, %rd23, %rd4;
	shl.b64 	%rd53, %rd52, 3;
	add.s64 	%rd54, %rd1, %rd53;
	ld.global.f64 	%fd54, [%rd54];
	fma.rn.f64 	%fd55, %fd53, %fd54, %fd67;
	ld.global.f64 	%fd56, [%rd51+8];
	shl.b64 	%rd55, %rd23, 3;
	add.s64 	%rd56, %rd54, %rd55;
	ld.global.f64 	%fd57, [%rd56];
	fma.rn.f64 	%fd67, %fd56, %fd57, %fd55;
	add.s64 	%rd73, %rd73, 2;
$L__BB0_10:
	and.b64  	%rd57, %rd23, 1;
	setp.eq.b64 	%p8, %rd57, 1;
	not.pred 	%p9, %p8;
	@%p9 bra 	$L__BB0_12;
	add.s64 	%rd58, %rd73, %rd5;
	shl.b64 	%rd59, %rd58, 3;
	add.s64 	%rd60, %rd2, %rd59;
	ld.global.f64 	%fd58, [%rd60];
	mad.lo.s64 	%rd61, %rd73, %rd23, %rd4;
	shl.b64 	%rd62, %rd61, 3;
	add.s64 	%rd63, %rd1, %rd62;
	ld.global.f64 	%fd59, [%rd63];
	fma.rn.f64 	%fd67, %fd58, %fd59, %fd67;
$L__BB0_12:
	ld.param.u64 	%rd68, [_Z5gpuMMPdS_S_y_param_2];
	cvta.to.global.u64 	%rd64, %rd68;
	mad.lo.s64 	%rd65, %rd23, %rd3, %rd4;
	shl.b64 	%rd66, %rd65, 3;
	add.s64 	%rd67, %rd64, %rd66;
	st.global.f64 	[%rd67], %fd67;
	ret;

}


// ===== COMPILED SASS (sm_100) =====

	.target	sm_100

	.elftype	@"ET_EXEC"


//--------------------- .note.nv.tkinfo           --------------------------
	.section	.note.nv.tkinfo,"",@"SHT_NOTE"
	.sectionflags	@"SHF_NOTE_NV_TKINFO"
	.tkinfo
        /*0018*/ 	.word	0x00000002
        /*0030*/ 	.string	""
        /*0030*/ 	.string	"ptxas"
        /*0030*/ 	.string	"Cuda compilation tools, release 13.0, V13.0.88"
        /*0030*/ 	.string	"Build cuda_13.0.r13.0/compiler.36424714_0"
        /*0030*/ 	.string	"-arch sm_100 -m 64 "



//--------------------- .note.nv.cuinfo           --------------------------
	.section	.note.nv.cuinfo,"",@"SHT_NOTE"
	.sectionflags	@"SHF_NOTE_NV_CUINFO"
        /*0018*/ 	.short	0x0002
        /*001a*/ 	.short	0x0064
        /*001c*/ 	.short	0x0082
	.zero		2


//--------------------- .nv.info                  --------------------------
	.section	.nv.info,"",@"SHT_CUDA_INFO"
	.align	4


	//----- nvinfo : EIATTR_REGCOUNT
	.align		4
        /*0000*/ 	.byte	0x04, 0x2f
        /*0002*/ 	.short	(.L_1 - .L_0)
	.align		4
.L_0:
        /*0004*/ 	.word	index@(_Z5gpuMMPdS_S_y)
        /*0008*/ 	.word	0x00000020


	//----- nvinfo : EIATTR_FRAME_SIZE
	.align		4
.L_1:
        /*000c*/ 	.byte	0x04, 0x11
        /*000e*/ 	.short	(.L_3 - .L_2)
	.align		4
.L_2:
        /*0010*/ 	.word	index@(_Z5gpuMMPdS_S_y)
        /*0014*/ 	.word	0x00000000


	//----- nvinfo : EIATTR_MIN_STACK_SIZE
	.align		4
.L_3:
        /*0018*/ 	.byte	0x04, 0x12
        /*001a*/ 	.short	(.L_5 - .L_4)
	.align		4
.L_4:
        /*001c*/ 	.word	index@(_Z5gpuMMPdS_S_y)
        /*0020*/ 	.word	0x00000000
.L_5:


//--------------------- .nv.compat                --------------------------
	.section	.nv.compat,"",@"SHT_CUDA_COMPAT_INFO"
	.align	4
        /*0000*/ 	.byte	0x02, 0x09, 0x00, 0x00, 0x02, 0x02, 0x01, 0x00, 0x02, 0x05, 0x05, 0x00, 0x03, 0x07, 0x01, 0x01
        /*0010*/ 	.byte	0x02, 0x03, 0x00, 0x00, 0x02, 0x06, 0x01, 0x00, 0x04, 0x0b, 0x08, 0x00, 0x01, 0x00, 0x00, 0x00
        /*0020*/ 	.byte	0x00, 0x00, 0x00, 0x00


//--------------------- .nv.info._Z5gpuMMPdS_S_y  --------------------------
	.section	.nv.info._Z5gpuMMPdS_S_y,"",@"SHT_CUDA_INFO"
	.sectionflags	@""
	.align	4


	//----- nvinfo : EIATTR_CUDA_API_VERSION
	.align		4
        /*0000*/ 	.byte	0x04, 0x37
        /*0002*/ 	.short	(.L_7 - .L_6)
.L_6:
        /*0004*/ 	.word	0x00000082


	//----- nvinfo : EIATTR_KPARAM_INFO
	.align		4
.L_7:
        /*0008*/ 	.byte	0x04, 0x17
        /*000a*/ 	.short	(.L_9 - .L_8)
.L_8:
        /*000c*/ 	.word	0x00000000
        /*0010*/ 	.short	0x0003
        /*0012*/ 	.short	0x0018
        /*0014*/ 	.byte	0x00, 0xf0, 0x21, 0x00


	//----- nvinfo : EIATTR_KPARAM_INFO
	.align		4
.L_9:
        /*0018*/ 	.byte	0x04, 0x17
        /*001a*/ 	.short	(.L_11 - .L_10)
.L_10:
        /*001c*/ 	.word	0x00000000
        /*0020*/ 	.short	0x0002
        /*0022*/ 	.short	0x0010
        /*0024*/ 	.byte	0x00, 0xf5, 0x21, 0x00


	//----- nvinfo : EIATTR_KPARAM_INFO
	.align		4
.L_11:
        /*0028*/ 	.byte	0x04, 0x17
        /*002a*/ 	.short	(.L_13 - .L_12)
.L_12:
        /*002c*/ 	.word	0x00000000
        /*0030*/ 	.short	0x0001
        /*0032*/ 	.short	0x0008
        /*0034*/ 	.byte	0x00, 0xf5, 0x21, 0x00


	//----- nvinfo : EIATTR_KPARAM_INFO
	.align		4
.L_13:
        /*0038*/ 	.byte	0x04, 0x17
        /*003a*/ 	.short	(.L_15 - .L_14)
.L_14:
        /*003c*/ 	.word	0x00000000
        /*0040*/ 	.short	0x0000
        /*0042*/ 	.short	0x0000
        /*0044*/ 	.byte	0x00, 0xf5, 0x21, 0x00


	//----- nvinfo : EIATTR_SPARSE_MMA_MASK
	.align		4
.L_15:
        /*0048*/ 	.byte	0x03, 0x50
        /*004a*/ 	.short	0x0000


	//----- nvinfo : EIATTR_MAXREG_COUNT
	.align		4
        /*004c*/ 	.byte	0x03, 0x1b
        /*004e*/ 	.short	0x00ff


	//----- nvinfo : EIATTR_MERCURY_ISA_VERSION
	.align		4
        /*0050*/ 	.byte	0x03, 0x5f
        /*0052*/ 	.short	0x0101


	//----- nvinfo : EIATTR_VRC_CTA_INIT_COUNT
	.align		4
        /*0054*/ 	.byte	0x02, 0x4a
	.zero		1
	.zero		1


	//----- nvinfo : EIATTR_EXIT_INSTR_OFFSETS
	.align		4
        /*0058*/ 	.byte	0x04, 0x1c
        /*005a*/ 	.short	(.L_17 - .L_16)


	//   ....[0]....
.L_16:
        /*005c*/ 	.word	0x00000ba0


	//----- nvinfo : EIATTR_CBANK_PARAM_SIZE
	.align		4
.L_17:
        /*0060*/ 	.byte	0x03, 0x19
        /*0062*/ 	.short	0x0020


	//----- nvinfo : EIATTR_PARAM_CBANK
	.align		4
        /*0064*/ 	.byte	0x04, 0x0a
        /*0066*/ 	.short	(.L_19 - .L_18)
	.align		4
.L_18:
        /*0068*/ 	.word	index@(.nv.constant0._Z5gpuMMPdS_S_y)
        /*006c*/ 	.short	0x0380
        /*006e*/ 	.short	0x0020


	//----- nvinfo : EIATTR_SW_WAR
	.align		4
.L_19:
        /*0070*/ 	.byte	0x04, 0x36
        /*0072*/ 	.short	(.L_21 - .L_20)
.L_20:
        /*0074*/ 	.word	0x00000008
.L_21:


//--------------------- .nv.callgraph             --------------------------
	.section	.nv.callgraph,"",@"SHT_CUDA_CALLGRAPH"
	.align	4
	.sectionentsize	8
	.align		4
        /*0000*/ 	.word	0x00000000
	.align		4
        /*0004*/ 	.word	0xffffffff
	.align		4
        /*0008*/ 	.word	0x00000000
	.align		4
        /*000c*/ 	.word	0xfffffffe
	.align		4
        /*0010*/ 	.word	0x00000000
	.align		4
        /*0014*/ 	.word	0xfffffffd
	.align		4
        /*0018*/ 	.word	0x00000000
	.align		4
        /*001c*/ 	.word	0xfffffffc


//--------------------- .text._Z5gpuMMPdS_S_y     --------------------------
	.section	.text._Z5gpuMMPdS_S_y,"ax",@progbits
	.align	128
        .global         _Z5gpuMMPdS_S_y
        .type           _Z5gpuMMPdS_S_y,@function
        .size           _Z5gpuMMPdS_S_y,(.L_x_6 - _Z5gpuMMPdS_S_y)
        .other          _Z5gpuMMPdS_S_y,@"STO_CUDA_ENTRY STV_DEFAULT"
_Z5gpuMMPdS_S_y:
.text._Z5gpuMMPdS_S_y:
[----:B------:R-:W-:Y:S08]  /*0000*/  LDC R1, c[0x0][0x37c] ;  /* 0x0000df00ff017b82 */ /* 0x000ff00000000800 */
[----:B------:R-:W0:Y:S01]  /*0010*/  LDC.64 R12, c[0x0][0x398] ;  /* 0x0000e600ff0c7b82 */ /* 0x000e220000000a00 */
[----:B------:R-:W1:Y:S01]  /*0020*/  S2R R3, SR_TID.Y ;  /* 0x0000000000037919 */ /* 0x000e620000002200 */
[----:B------:R-:W2:Y:S01]  /*0030*/  LDCU.64 UR4, c[0x0][0x358] ;  /* 0x00006b00ff0477ac */ /* 0x000ea20008000a00 */
[----:B------:R-:W-:Y:S01]  /*0040*/  CS2R R20, SRZ ;  /* 0x0000000000147805 */ /* 0x000fe2000001ff00 */
[----:B------:R-:W3:Y:S04]  /*0050*/  S2R R11, SR_TID.X ;  /* 0x00000000000b7919 */ /* 0x000ee80000002100 */
[----:B------:R-:W1:Y:S08]  /*0060*/  LDC R0, c[0x0][0x364] ;  /* 0x0000d900ff007b82 */ /* 0x000e700000000800 */
[----:B------:R-:W1:Y:S08]  /*0070*/  S2UR UR6, SR_CTAID.Y ;  /* 0x00000000000679c3 */ /* 0x000e700000002600 */
[----:B------:R-:W3:Y:S01]  /*0080*/  S2UR UR7, SR_CTAID.X ;  /* 0x00000000000779c3 */ /* 0x000ee20000002500 */
[----:B0-----:R-:W-:-:S04]  /*0090*/  ISETP.NE.U32.AND P0, PT, R12, RZ, PT ;  /* 0x000000ff0c00720c */ /* 0x001fc80003f05070 */
[----:B------:R-:W-:-:S03]  /*00a0*/  ISETP.NE.AND.EX P0, PT, R13, RZ, PT, P0 ;  /* 0x000000ff0d00720c */ /* 0x000fc60003f05300 */
[----:B------:R-:W3:Y:S01]  /*00b0*/  LDC R10, c[0x0][0x360] ;  /* 0x0000d800ff0a7b82 */ /* 0x000ee20000000800 */
[----:B-1----:R-:W-:Y:S02]  /*00c0*/  IMAD R0, R0, UR6, R3 ;  /* 0x0000000600007c24 */ /* 0x002fe4000f8e0203 */
[----:B---3--:R-:W-:-:S07]  /*00d0*/  IMAD R10, R10, UR7, R11 ;  /* 0x000000070a0a7c24 */ /* 0x008fce000f8e020b */
[----:B--2---:R-:W-:Y:S05]  /*00e0*/  @!P0 BRA `(.L_x_0) ;  /* 0x00000008008c8947 */ /* 0x004fea0003800000 */
[----:B------:R-:W-:Y:S01]  /*00f0*/  ISETP.GE.U32.AND P1, PT, R12, 0x8, PT ;  /* 0x000000080c00780c */ /* 0x000fe20003f26070 */
[----:B------:R-:W-:Y:S01]  /*0100*/  IMAD.WIDE.U32 R8, R0, R12, RZ ;  /* 0x0000000c00087225 */ /* 0x000fe200078e00ff */
[----:B------:R-:W-:Y:S02]  /*0110*/  LOP3.LUT R3, R12, 0x7, RZ, 0xc0, !PT ;  /* 0x000000070c037812 */ /* 0x000fe400078ec0ff */
[----:B------:R-:W-:Y:S02]  /*0120*/  CS2R R4, SRZ ;  /* 0x0000000000047805 */ /* 0x000fe4000001ff00 */
[----:B------:R-:W-:Y:S02]  /*0130*/  ISETP.GE.U32.AND.EX P1, PT, R13, RZ, PT, P1 ;  /* 0x000000ff0d00720c */ /* 0x000fe40003f26110 */
[----:B------:R-:W-:Y:S02]  /*0140*/  CS2R R20, SRZ ;  /* 0x0000000000147805 */ /* 0x000fe4000001ff00 */
[----:B------:R-:W-:Y:S01]  /*0150*/  ISETP.NE.U32.AND P0, PT, R3, RZ, PT ;  /* 0x000000ff0300720c */ /* 0x000fe20003f05070 */
[----:B------:R-:W-:-:S03]  /*0160*/  IMAD R6, R0, R13, R9 ;  /* 0x0000000d00067224 */ /* 0x000fc600078e0209 */
[----:B------:R-:W-:-:S05]  /*0170*/  ISETP.NE.AND.EX P0, PT, RZ, RZ, PT, P0 ;  /* 0x000000ffff00720c */ /* 0x000fca0003f05300 */
[----:B------:R-:W-:Y:S08]  /*0180*/  @!P1 BRA `(.L_x_1) ;  /* 0x0000000400009947 */ /* 0x000ff00003800000 */
[----:B------:R-:W0:Y:S01]  /*0190*/  LDCU.128 UR8, c[0x0][0x380] ;  /* 0x00007000ff0877ac */ /* 0x000e220008000c00 */
[----:B------:R-:W1:Y:S01]  /*01a0*/  LDC R5, c[0x0][0x39c] ;  /* 0x0000e700ff057b82 */ /* 0x000e620000000800 */
[C---:B------:R-:W-:Y:S01]  /*01b0*/  LOP3.LUT R4, R12.reuse, 0xfffffff8, RZ, 0xc0, !PT ;  /* 0xfffffff80c047812 */ /* 0x040fe200078ec0ff */
[C---:B------:R-:W-:Y:S01]  /*01c0*/  IMAD.SHL.U32 R26, R12.reuse, 0x8, RZ ;  /* 0x000000080c1a7824 */ /* 0x040fe200078e00ff */
[C-C-:B------:R-:W-:Y:S02]  /*01d0*/  SHF.L.U64.HI R25, R12.reuse, 0x3, R13.reuse ;  /* 0x000000030c197819 */ /* 0x140fe4000001020d */
[----:B------:R-:W-:Y:S02]  /*01e0*/  CS2R R20, SRZ ;  /* 0x0000000000147805 */ /* 0x000fe4000001ff00 */
[----:B------:R-:W-:Y:S01]  /*01f0*/  SHF.L.U64.HI R27, R12, 0x6, R13 ;  /* 0x000000060c1b7819 */ /* 0x000fe2000001020d */
[----:B------:R-:W-:Y:S01]  /*0200*/  IMAD.MOV.U32 R28, RZ, RZ, R4 ;  /* 0x000000ffff1c7224 */ /* 0x000fe200078e0004 */
[----:B0-----:R-:W-:-:S02]  /*0210*/  LEA R7, P1, R10, UR10, 0x3 ;  /* 0x0000000a0a077c11 */ /* 0x001fc4000f8218ff */
[----:B------:R-:W-:Y:S02]  /*0220*/  LEA R14, P2, R8, UR8, 0x3 ;  /* 0x00000008080e7c11 */ /* 0x000fe4000f8418ff */
[----:B------:R-:W-:Y:S02]  /*0230*/  LEA.HI.X R24, R10, UR11, RZ, 0x3, P1 ;  /* 0x0000000b0a187c11 */ /* 0x000fe400088f1cff */
[----:B------:R-:W-:Y:S01]  /*0240*/  LEA.HI.X R15, R8, UR9, R6, 0x3, P2 ;  /* 0x00000009080f7c11 */ /* 0x000fe200090f1c06 */
[----:B-1----:R-:W-:Y:S01]  /*0250*/  IMAD.MOV.U32 R2, RZ, RZ, R5 ;  /* 0x000000ffff027224 */ /* 0x002fe200078e0005 */
[----:B------:R-:W-:-:S05]  /*0260*/  IADD3 R14, P1, PT, R14, 0x20, RZ ;  /* 0x000000200e0e7810 */ /* 0x000fca0007f3e0ff */
[----:B------:R-:W-:-:S08]  /*0270*/  IMAD.X R15, RZ, RZ, R15, P1 ;  /* 0x000000ffff0f7224 */ /* 0x000fd000008e060f */
.L_x_2:
[----:B------:R-:W-:Y:S01]  /*0280*/  IMAD.MOV.U32 R22, RZ, RZ, R7 ;  /* 0x000000ffff167224 */ /* 0x000fe200078e0007 */
[----:B------:R-:W2:Y:S01]  /*0290*/  LDG.E.64 R16, desc[UR4][R14.64+-0x20] ;  /* 0xffffe0040e107981 */ /* 0x000ea2000c1e1b00 */
[----:B------:R-:W-:-:S03]  /*02a0*/  IMAD.MOV.U32 R23, RZ, RZ, R24 ;  /* 0x000000ffff177224 */ /* 0x000fc600078e0018 */
[----:B------:R-:W3:Y:S04]  /*02b0*/  LDG.E.64 R18, desc[UR4][R14.64+-0x18] ;  /* 0xffffe8040e127981 */ /* 0x000ee8000c1e1b00 */
[----:B------:R-:W2:Y:S02]  /*02c0*/  LDG.E.64 R22, desc[UR4][R22.64] ;  /* 0x0000000416167981 */ /* 0x000ea4000c1e1b00 */
[----:B--2---:R-:W-:Y:S01]  /*02d0*/  DFMA R22, R16, R22, R20 ;  /* 0x000000161016722b */ /* 0x004fe20000000014 */
[----:B------:R-:W-:-:S05]  /*02e0*/  IADD3 R16, P1, PT, R7, R26, RZ ;  /* 0x0000001a07107210 */ /* 0x000fca0007f3e0ff */
[----:B------:R-:W-:-:S05]  /*02f0*/  IMAD.X R17, R24, 0x1, R25, P1 ;  /* 0x0000000118117824 */ /* 0x000fca00008e0619 */
[----:B------:R-:W3:Y:S02]  /*0300*/  LDG.E.64 R20, desc[UR4][R16.64] ;  /* 0x0000000410147981 */ /* 0x000ee4000c1e1b00 */
[----:B---3--:R-:W-:Y:S01]  /*0310*/  DFMA R20, R18, R20, R22 ;  /* 0x000000141214722b */ /* 0x008fe20000000016 */
[----:B------:R-:W-:-:S05]  /*0320*/  IADD3 R18, P1, PT, R16, R26, RZ ;  /* 0x0000001a10127210 */ /* 0x000fca0007f3e0ff */
[----:B------:R-:W-:Y:S02]  /*0330*/  IMAD.X R19, R17, 0x1, R25, P1 ;  /* 0x0000000111137824 */ /* 0x000fe400008e0619 */
[----:B------:R-:W2:Y:S04]  /*0340*/  LDG.E.64 R16, desc[UR4][R14.64+-0x10] ;  /* 0xfffff0040e107981 */ /* 0x000ea8000c1e1b00 */
[----:B------:R0:W2:Y:S02]  /*0350*/  LDG.E.64 R22, desc[UR4][R18.64] ;  /* 0x0000000412167981 */ /* 0x0000a4000c1e1b00 */
[----:B0-----:R-:W-:-:S05]  /*0360*/  IADD3 R18, P1, PT, R18, R26, RZ ;  /* 0x0000001a12127210 */ /* 0x001fca0007f3e0ff */
[----:B------:R-:W-:Y:S01]  /*0370*/  IMAD.X R19, R19, 0x1, R25, P1 ;  /* 0x0000000113137824 */ /* 0x000fe200008e0619 */
[----:B--2---:R-:W-:-:S04]  /*0380*/  DFMA R22, R16, R22, R20 ;  /* 0x000000161016722b */ /* 0x004fc80000000014 */
[----:B------:R-:W2:Y:S04]  /*0390*/  LDG.E.64 R20, desc[UR4][R18.64] ;  /* 0x0000000412147981 */ /* 0x000ea8000c1e1b00 */
[----:B------:R-:W2:Y:S02]  /*03a0*/  LDG.E.64 R16, desc[UR4][R14.64+-0x8] ;  /* 0xfffff8040e107981 */ /* 0x000ea4000c1e1b00 */
[----:B--2---:R-:W-:Y:S01]  /*03b0*/  DFMA R20, R16, R20, R22 ;  /* 0x000000141014722b */ /* 0x004fe20000000016 */
[----:B------:R-:W-:-:S05]  /*03c0*/  IADD3 R16, P1, PT, R18, R26, RZ ;  /* 0x0000001a12107210 */ /* 0x000fca0007f3e0ff */
[--C-:B------:R-:W-:Y:S02]  /*03d0*/  IMAD.X R17, R19, 0x1, R25.reuse, P1 ;  /* 0x0000000113117824 */ /* 0x100fe400008e0619 */
[----:B------:R-:W2:Y:S04]  /*03e0*/  LDG.E.64 R18, desc[UR4][R14.64] ;  /* 0x000000040e127981 */ /* 0x000ea8000c1e1b00 */
[----:B------:R-:W2:Y:S02]  /*03f0*/  LDG.E.64 R22, desc[UR4][R16.64] ;  /* 0x0000000410167981 */ /* 0x000ea4000c1e1b00 */
[----:B--2---:R-:W-:Y:S01]  /*0400*/  DFMA R22, R18, R22, R20 ;  /* 0x000000161216722b */ /* 0x004fe20000000014 */
[----:B------:R-:W-:Y:S01]  /*0410*/  IADD3 R20, P1, PT, R16, R26, RZ ;  /* 0x0000001a10147210 */ /* 0x000fe20007f3e0ff */
[----:B------:R-:W2:Y:S04]  /*0420*/  LDG.E.64 R18, desc[UR4][R14.64+0x8] ;  /* 0x000008040e127981 */ /* 0x000ea8000c1e1b00 */
[----:B------:R-:W-:-:S05]  /*0430*/  IMAD.X R21, R17, 0x1, R25, P1 ;  /* 0x0000000111157824 */ /* 0x000fca00008e0619 */
        /* <DEDUP_REMOVED lines=8> */
[----:B------:R0:W2:Y:S04]  /*04c0*/  LDG.E.64 R20, desc[UR4][R14.64+0x18] ;  /* 0x000018040e147981 */ /* 0x0000a8000c1e1b00 */
[----:B------:R-:W-:-:S06]  /*04d0*/  IMAD.X R23, R19, 0x1, R25, P1 ;  /* 0x0000000113177824 */ /* 0x000fcc00008e0619 */
[----:B------:R-:W2:Y:S01]  /*04e0*/  LDG.E.64 R22, desc[UR4][R22.64] ;  /* 0x0000000416167981 */ /* 0x000ea2000c1e1b00 */
[----:B------:R-:W-:-:S04]  /*04f0*/  IADD3 R28, P1, PT, R28, -0x8, RZ ;  /* 0xfffffff81c1c7810 */ /* 0x000fc80007f3e0ff */
[----:B------:R-:W-:Y:S02]  /*0500*/  IADD3.X R2, PT, PT, R2, -0x1, RZ, P1, !PT ;  /* 0xffffffff02027810 */ /* 0x000fe40000ffe4ff */
[----:B------:R-:W-:-:S04]  /*0510*/  ISETP.NE.U32.AND P1, PT, R28, RZ, PT ;  /* 0x000000ff1c00720c */ /* 0x000fc80003f25070 */
[----:B------:R-:W-:Y:S02]  /*0520*/  ISETP.NE.AND.EX P1, PT, R2, RZ, PT, P1 ;  /* 0x000000ff0200720c */ /* 0x000fe40003f25310 */
[----:B------:R-:W-:Y:S02]  /*0530*/  LEA R7, P2, R12, R7, 0x6 ;  /* 0x000000070c077211 */ /* 0x000fe400078430ff */
[----:B0-----:R-:W-:-:S03]  /*0540*/  IADD3 R14, P3, PT, R14, 0x40, RZ ;  /* 0x000000400e0e7810 */ /* 0x001fc60007f7e0ff */
[----:B------:R-:W-:Y:S02]  /*0550*/  IMAD.X R24, R24, 0x1, R27, P2 ;  /* 0x0000000118187824 */ /* 0x000fe400010e061b */
[----:B------:R-:W-:Y:S01]  /*0560*/  IMAD.X R15, RZ, RZ, R15, P3 ;  /* 0x000000ffff0f7224 */ /* 0x000fe200018e060f */
[----:B--2---:R-:W-:-:S03]  /*0570*/  DFMA R20, R20, R22, R16 ;  /* 0x000000161414722b */ /* 0x004fc60000000010 */
[----:B------:R-:W-:Y:S08]  /*0580*/  @P1 BRA `(.L_x_2) ;  /* 0xfffffffc003c1947 */ /* 0x000ff0000383ffff */
.L_x_1:
[----:B------:R-:W-:Y:S05]  /*0590*/  @!P0 BRA `(.L_x_0) ;  /* 0x0000000400608947 */ /* 0x000fea0003800000 */
[----:B------:R-:W-:Y:S02]  /*05a0*/  ISETP.GE.U32.AND P1, PT, R3, 0x4, PT ;  /* 0x000000040300780c */ /* 0x000fe40003f26070 */
[----:B------:R-:W-:Y:S02]  /*05b0*/  LOP3.LUT R7, R12, 0x3, RZ, 0xc0, !PT ;  /* 0x000000030c077812 */ /* 0x000fe400078ec0ff */
[----:B------:R-:W-:Y:S02]  /*05c0*/  ISETP.GE.U32.AND.EX P1, PT, RZ, RZ, PT, P1 ;  /* 0x000000ffff00720c */ /* 0x000fe40003f26110 */
[----:B------:R-:W-:-:S04]  /*05d0*/  ISETP.NE.U32.AND P0, PT, R7, RZ, PT ;  /* 0x000000ff0700720c */ /* 0x000fc80003f05070 */
[----:B------:R-:W-:-:S07]  /*05e0*/  ISETP.NE.AND.EX P0, PT, RZ, RZ, PT, P0 ;  /* 0x000000ffff00720c */ /* 0x000fce0003f05300 */
[----:B------:R-:W-:Y:S06]  /*05f0*/  @!P1 BRA `(.L_x_3) ;  /* 0x00000000008c9947 */ /* 0x000fec0003800000 */
[----:B------:R-:W0:Y:S01]  /*0600*/  LDCU.128 UR8, c[0x0][0x380] ;  /* 0x00007000ff0877ac */ /* 0x000e220008000c00 */
[----:B------:R-:W-:Y:S01]  /*0610*/  IMAD R16, R5, R12, RZ ;  /* 0x0000000c05107224 */ /* 0x000fe200078e02ff */
[C---:B------:R-:W-:Y:S01]  /*0620*/  IADD3 R2, P1, PT, R4.reuse, R8, RZ ;  /* 0x0000000804027210 */ /* 0x040fe20007f3e0ff */
[----:B------:R-:W-:Y:S02]  /*0630*/  IMAD.MOV.U32 R11, RZ, RZ, RZ ;  /* 0x000000ffff0b7224 */ /* 0x000fe400078e00ff */
[C---:B------:R-:W-:Y:S02]  /*0640*/  IMAD R17, R4.reuse, R13, R16 ;  /* 0x0000000d04117224 */ /* 0x040fe400078e0210 */
[----:B------:R-:W-:-:S04]  /*0650*/  IMAD.WIDE.U32 R14, R4, R12, R10 ;  /* 0x0000000c040e7225 */ /* 0x000fc800078e000a */
[----:B------:R-:W-:Y:S02]  /*0660*/  IMAD.X R3, R5, 0x1, R6, P1 ;  /* 0x0000000105037824 */ /* 0x000fe400008e0606 */
[----:B------:R-:W-:Y:S02]  /*0670*/  IMAD.IADD R15, R15, 0x1, R17 ;  /* 0x000000010f0f7824 */ /* 0x000fe400078e0211 */
[----:B------:R-:W-:Y:S01]  /*0680*/  IMAD.SHL.U32 R17, R13, 0x8, RZ ;  /* 0x000000080d117824 */ /* 0x000fe200078e00ff */
[----:B0-----:R-:W-:Y:S02]  /*0690*/  LEA R26, P2, R2, UR8, 0x3 ;  /* 0x00000008021a7c11 */ /* 0x001fe4000f8418ff */
[----:B------:R-:W-:Y:S02]  /*06a0*/  LEA R28, P1, R14, UR10, 0x3 ;  /* 0x0000000a0e1c7c11 */ /* 0x000fe4000f8218ff */
[----:B------:R-:W-:Y:S01]  /*06b0*/  LEA.HI.X R27, R2, UR9, R3, 0x3, P2 ;  /* 0x00000009021b7c11 */ /* 0x000fe200090f1c03 */
[----:B------:R-:W-:Y:S01]  /*06c0*/  IMAD.WIDE.U32 R2, R12, 0x8, RZ ;  /* 0x000000080c027825 */ /* 0x000fe200078e00ff */
[----:B------:R-:W-:-:S03]  /*06d0*/  LEA.HI.X R29, R14, UR11, R15, 0x3, P1 ;  /* 0x0000000b0e1d7c11 */ /* 0x000fc600088f1c0f */
[----:B------:R-:W-:Y:S01]  /*06e0*/  IMAD.IADD R3, R3, 0x1, R17 ;  /* 0x0000000103037824 */ /* 0x000fe200078e0211 */
[----:B------:R-:W-:Y:S01]  /*06f0*/  IADD3 R14, P1, PT, R28, R2, RZ ;  /* 0x000000021c0e7210 */ /* 0x000fe20007f3e0ff */
[----:B------:R-:W2:Y:S04]  /*0700*/  LDG.E.64 R16, desc[UR4][R26.64] ;  /* 0x000000041a107981 */ /* 0x000ea8000c1e1b00 */
[----:B------:R-:W2:Y:S01]  /*0710*/  LDG.E.64 R18, desc[UR4][R28.64] ;  /* 0x000000041c127981 */ /* 0x000ea2000c1e1b00 */
[----:B------:R-:W-:-:S03]  /*0720*/  IMAD.X R15, R3, 0x1, R29, P1 ;  /* 0x00000001030f7824 */ /* 0x000fc600008e061d */
[----:B------:R-:W3:Y:S04]  /*0730*/  LDG.E.64 R24, desc[UR4][R26.64+0x8] ;  /* 0x000008041a187981 */ /* 0x000ee8000c1e1b00 */
[----:B------:R-:W3:Y:S01]  /*0740*/  LDG.E.64 R22, desc[UR4][R14.64] ;  /* 0x000000040e167981 */ /* 0x000ee2000c1e1b00 */
[----:B--2---:R-:W-:Y:S01]  /*0750*/  DFMA R16, R16, R18, R20 ;  /* 0x000000121010722b */ /* 0x004fe20000000014 */
[----:B------:R-:W-:-:S05]  /*0760*/  IADD3 R18, P1, PT, R14, R2, RZ ;  /* 0x000000020e127210 */ /* 0x000fca0007f3e0ff */
[--C-:B------:R-:W-:Y:S01]  /*0770*/  IMAD.X R19, R15, 0x1, R3.reuse, P1 ;  /* 0x000000010f137824 */ /* 0x100fe200008e0603 */
[----:B------:R-:W-:Y:S01]  /*0780*/  IADD3 R2, P1, PT, R18, R2, RZ ;  /* 0x0000000212027210 */ /* 0x000fe20007f3e0ff */
[----:B---3--:R-:W-:Y:S02]  /*0790*/  DFMA R22, R24, R22, R16 ;  /* 0x000000161816722b */ /* 0x008fe40000000010 */
[----:B------:R-:W2:Y:S02]  /*07a0*/  LDG.E.64 R16, desc[UR4][R26.64+0x10] ;  /* 0x000010041a107981 */ /* 0x000ea4000c1e1b00 */
[----:B------:R-:W-:Y:S02]  /*07b0*/  IMAD.X R3, R19, 0x1, R3, P1 ;  /* 0x0000000113037824 */ /* 0x000fe400008e0603 */
[----:B------:R-:W2:Y:S04]  /*07c0*/  LDG.E.64 R20, desc[UR4][R18.64] ;  /* 0x0000000412147981 */ /* 0x000ea8000c1e1b00 */
[----:B------:R-:W3:Y:S04]  /*07d0*/  LDG.E.64 R24, desc[UR4][R26.64+0x18] ;  /* 0x000018041a187981 */ /* 0x000ee8000c1e1b00 */
[----:B------:R-:W3:Y:S01]  /*07e0*/  LDG.E.64 R2, desc[UR4][R2.64] ;  /* 0x0000000402027981 */ /* 0x000ee2000c1e1b00 */
[----:B------:R-:W-:-:S05]  /*07f0*/  IADD3 R4, P1, PT, R4, 0x4, RZ ;  /* 0x0000000404047810 */ /* 0x000fca0007f3e0ff */
[----:B------:R-:W-:Y:S01]  /*0800*/  IMAD.X R5, RZ, RZ, R5, P1 ;  /* 0x000000ffff057224 */ /* 0x000fe200008e0605 */
[----:B--2---:R-:W-:-:S08]  /*0810*/  DFMA R20, R16, R20, R22 ;  /* 0x000000141014722b */ /* 0x004fd00000000016 */
[----:B---3--:R-:W-:-:S11]  /*0820*/  DFMA R20, R24, R2, R20 ;  /* 0x000000021814722b */ /* 0x008fd60000000014 */
.L_x_3:
[----:B------:R-:W-:Y:S05]  /*0830*/  @!P0 BRA `(.L_x_0) ;  /* 0x0000000000b88947 */ /* 0x000fea0003800000 */
[----:B------:R-:W-:Y:S02]  /*0840*/  ISETP.NE.U32.AND P1, PT, R7, 0x1, PT ;  /* 0x000000010700780c */ /* 0x000fe40003f25070 */
[----:B------:R-:W-:Y:S02]  /*0850*/  LOP3.LUT R2, R12, 0x1, RZ, 0xc0, !PT ;  /* 0x000000010c027812 */ /* 0x000fe400078ec0ff */
[----:B------:R-:W-:Y:S02]  /*0860*/  ISETP.NE.AND.EX P1, PT, RZ, RZ, PT, P1 ;  /* 0x000000ffff00720c */ /* 0x000fe40003f25310 */
[----:B------:R-:W-:-:S04]  /*0870*/  ISETP.NE.U32.AND P0, PT, R2, 0x1, PT ;  /* 0x000000010200780c */ /* 0x000fc80003f05070 */
[----:B------:R-:W-:-:S07]  /*0880*/  ISETP.NE.U32.AND.EX P0, PT, RZ, RZ, PT, P0 ;  /* 0x000000ffff00720c */ /* 0x000fce0003f05100 */
[----:B------:R-:W-:Y:S06]  /*0890*/  @!P1 BRA `(.L_x_4) ;  /* 0x00000000005c9947 */ /* 0x000fec0003800000 */
[----:B------:R-:W0:Y:S01]  /*08a0*/  LDCU.128 UR8, c[0x0][0x380] ;  /* 0x00007000ff0877ac */ /* 0x000e220008000c00 */
[----:B------:R-:W-:Y:S01]  /*08b0*/  IMAD R14, R5, R12, RZ ;  /* 0x0000000c050e7224 */ /* 0x000fe200078e02ff */
[C---:B------:R-:W-:Y:S01]  /*08c0*/  IADD3 R7, P1, PT, R4.reuse, R8, RZ ;  /* 0x0000000804077210 */ /* 0x040fe20007f3e0ff */
[----:B------:R-:W-:Y:S02]  /*08d0*/  IMAD.MOV.U32 R2, RZ, RZ, R10 ;  /* 0x000000ffff027224 */ /* 0x000fe400078e000a */
[----:B------:R-:W-:Y:S02]  /*08e0*/  IMAD.MOV.U32 R3, RZ, RZ, RZ ;  /* 0x000000ffff037224 */ /* 0x000fe400078e00ff */
[C---:B------:R-:W-:Y:S02]  /*08f0*/  IMAD R15, R4.reuse, R13, R14 ;  /* 0x0000000d040f7224 */ /* 0x040fe400078e020e */
[----:B------:R-:W-:-:S04]  /*0900*/  IMAD.WIDE.U32 R2, R4, R12, R2 ;  /* 0x0000000c04027225 */ /* 0x000fc800078e0002 */
[----:B------:R-:W-:Y:S02]  /*0910*/  IMAD.X R14, R5, 0x1, R6, P1 ;  /* 0x00000001050e7824 */ /* 0x000fe400008e0606 */
[----:B------:R-:W-:Y:S01]  /*0920*/  IMAD.IADD R15, R3, 0x1, R15 ;  /* 0x00000001030f7824 */ /* 0x000fe200078e020f */
[C---:B0-----:R-:W-:Y:S02]  /*0930*/  LEA R16, P2, R7.reuse, UR8, 0x3 ;  /* 0x0000000807107c11 */ /* 0x041fe4000f8418ff */
[C---:B------:R-:W-:Y:S02]  /*0940*/  LEA R18, P1, R2.reuse, UR10, 0x3 ;  /* 0x0000000a02127c11 */ /* 0x040fe4000f8218ff */
[----:B------:R-:W-:Y:S02]  /*0950*/  LEA.HI.X R17, R7, UR9, R14, 0x3, P2 ;  /* 0x0000000907117c11 */ /* 0x000fe400090f1c0e */
[----:B------:R-:W-:Y:S02]  /*0960*/  LEA.HI.X R19, R2, UR11, R15, 0x3, P1 ;  /* 0x0000000b02137c11 */ /* 0x000fe400088f1c0f */
[C---:B------:R-:W-:Y:S01]  /*0970*/  LEA R22, P1, R12.reuse, R18, 0x3 ;  /* 0x000000120c167211 */ /* 0x040fe200078218ff */
[----:B------:R-:W2:Y:S04]  /*0980*/  LDG.E.64 R2, desc[UR4][R16.64] ;  /* 0x0000000410027981 */ /* 0x000ea8000c1e1b00 */
[----:B------:R-:W2:Y:S01]  /*0990*/  LDG.E.64 R14, desc[UR4][R18.64] ;  /* 0x00000004120e7981 */ /* 0x000ea2000c1e1b00 */
[----:B------:R-:W-:-:S03]  /*09a0*/  LEA.HI.X R23, R12, R19, R13, 0x3, P1 ;  /* 0x000000130c177211 */ /* 0x000fc600008f1c0d */
[----:B------:R-:W3:Y:S04]  /*09b0*/  LDG.E.64 R24, desc[UR4][R16.64+0x8] ;  /* 0x0000080410187981 */ /* 0x000ee8000c1e1b00 */
[----:B------:R-:W3:Y:S01]  /*09c0*/  LDG.E.64 R22, desc[UR4][R22.64] ;  /* 0x0000000416167981 */ /* 0x000ee2000c1e1b00 */
[----:B------:R-:W-:-:S05]  /*09d0*/  IADD3 R4, P1, PT, R4, 0x2, RZ ;  /* 0x0000000204047810 */ /* 0x000fca0007f3e0ff */
[----:B------:R-:W-:Y:S01]  /*09e0*/  IMAD.X R5, RZ, RZ, R5, P1 ;  /* 0x000000ffff057224 */ /* 0x000fe200008e0605 */
[----:B--2---:R-:W-:-:S08]  /*09f0*/  DFMA R2, R2, R14, R20 ;  /* 0x0000000e0202722b */ /* 0x004fd00000000014 */
[----:B---3--:R-:W-:-:S11]  /*0a00*/  DFMA R20, R24, R22, R2 ;  /* 0x000000161814722b */ /* 0x008fd60000000002 */
.L_x_4:
[----:B------:R-:W-:Y:S05]  /*0a10*/  @P0 BRA `(.L_x_0) ;  /* 0x0000000000400947 */ /* 0x000fea0003800000 */
        /* <DEDUP_REMOVED lines=9> */
[----:B0-----:R-:W-:Y:S02]  /*0ab0*/  LEA R6, P0, R8, UR8, 0x3 ;  /* 0x0000000808067c11 */ /* 0x001fe4000f8018ff */
[----:B------:R-:W-:Y:S02]  /*0ac0*/  LEA R4, P1, R2, UR10, 0x3 ;  /* 0x0000000a02047c11 */ /* 0x000fe4000f8218ff */
[----:B------:R-:W-:Y:S02]  /*0ad0*/  LEA.HI.X R7, R8, UR9, R5, 0x3, P0 ;  /* 0x0000000908077c11 */ /* 0x000fe400080f1c05 */
[----:B------:R-:W-:-:S03]  /*0ae0*/  LEA.HI.X R5, R2, UR11, R3, 0x3, P1 ;  /* 0x0000000b02057c11 */ /* 0x000fc600088f1c03 */
[----:B------:R-:W2:Y:S04]  /*0af0*/  LDG.E.64 R2, desc[UR4][R6.64] ;  /* 0x0000000406027981 */ /* 0x000ea8000c1e1b00 */
[----:B------:R-:W2:Y:S02]  /*0b00*/  LDG.E.64 R4, desc[UR4][R4.64] ;  /* 0x0000000404047981 */ /* 0x000ea4000c1e1b00 */
[----:B--2---:R-:W-:-:S11]  /*0b10*/  DFMA R20, R2, R4, R20 ;  /* 0x000000040214722b */ /* 0x004fd60000000014 */
.L_x_0:
[----:B------:R-:W0:Y:S01]  /*0b20*/  LDCU.64 UR6, c[0x0][0x390] ;  /* 0x00007200ff0677ac */ /* 0x000e220008000a00 */
[----:B------:R-:W-:Y:S02]  /*0b30*/  IMAD.MOV.U32 R2, RZ, RZ, R10 ;  /* 0x000000ffff027224 */ /* 0x000fe400078e000a */
[----:B------:R-:W-:Y:S02]  /*0b40*/  IMAD.MOV.U32 R3, RZ, RZ, RZ ;  /* 0x000000ffff037224 */ /* 0x000fe400078e00ff */
[----:B------:R-:W-:-:S04]  /*0b50*/  IMAD.WIDE.U32 R2, R0, R12, R2 ;  /* 0x0000000c00027225 */ /* 0x000fc800078e0002 */
[----:B------:R-:W-:Y:S01]  /*0b60*/  IMAD R13, R0, R13, R3 ;  /* 0x0000000d000d7224 */ /* 0x000fe200078e0203 */
[----:B0-----:R-:W-:-:S04]  /*0b70*/  LEA R4, P0, R2, UR6, 0x3 ;  /* 0x0000000602047c11 */ /* 0x001fc8000f8018ff */
[----:B------:R-:W-:-:S05]  /*0b80*/  LEA.HI.X R5, R2, UR7, R13, 0x3, P0 ;  /* 0x0000000702057c11 */ /* 0x000fca00080f1c0d */
[----:B------:R-:W-:Y:S01]  /*0b90*/  STG.E.64 desc[UR4][R4.64], R20 ;  /* 0x0000001404007986 */ /* 0x000fe2000c101b04 */
[----:B------:R-:W-:Y:S05]  /*0ba0*/  EXIT ;  /* 0x000000000000794d */ /* 0x000fea0003800000 */
.L_x_5:
[----:B------:R-:W-:-:S00]  /*0bb0*/  BRA `(.L_x_5) ;  /* 0xfffffffc00fc7947 */ /* 0x000fc0000383ffff */
[----:B------:R-:W-:-:S00]  /*0bc0*/  NOP ;  /* 0x0000000000007918 */ /* 0x000fc00000000000 */
        /* <DEDUP_REMOVED lines=11> */
.L_x_6:


//--------------------- .nv.shared.reserved.0     --------------------------
	.section	.nv.shared.reserved.0,"aw",@nobits
	.weak		__nv_reservedSMEM_offset_0_alias
	.size		__nv_reservedSMEM_offset_0_alias, 0, 64
	.other		__nv_reservedSMEM_offset_0_alias,@"STO_CUDA_RESERVED_SHARED STV_DEFAULT"
__nv_reservedSMEM_offset_0_alias:
	.zero		0
	.zero		64


//--------------------- .nv.constant0._Z5gpuMMPdS_S_y --------------------------
	.section	.nv.constant0._Z5gpuMMPdS_S_y,"a",@progbits
	.sectionflags	@""
	.align	4
.nv.constant0._Z5gpuMMPdS_S_y:
	.zero		928


//--------------------- SYMBOLS --------------------------

	.type		.nv.reservedSmem.offset0,@object
	.size		.nv.reservedSmem.offset0,0x4
